//
// Generated by NVIDIA NVVM Compiler
//
// Compiler Build ID: CL-36424714
// Cuda compilation tools, release 13.0, V13.0.88
// Based on NVVM 20.0.0
//

.version 9.0
.target sm_100
.address_size 64

	// .globl	_Z11bucket_sortPiii
.extern .shared .align 16 .b8 s[];

.visible .entry _Z11bucket_sortPiii(
	.param .u64 .ptr .align 1 _Z11bucket_sortPiii_param_0,
	.param .u32 _Z11bucket_sortPiii_param_1,
	.param .u32 _Z11bucket_sortPiii_param_2
)
{
	.reg .pred 	%p<15>;
	.reg .b32 	%r<52>;
	.reg .b64 	%rd<14>;

	ld.param.u64 	%rd3, [_Z11bucket_sortPiii_param_0];
	ld.param.u32 	%r23, [_Z11bucket_sortPiii_param_1];
	ld.param.u32 	%r24, [_Z11bucket_sortPiii_param_2];
	cvta.to.global.u64 	%rd1, %rd3;
	mov.u32 	%r1, %tid.x;
	shl.b32 	%r25, %r23, 2;
	mov.u32 	%r26, s;
	add.s32 	%r2, %r26, %r25;
	mul.wide.u32 	%rd4, %r1, 4;
	add.s64 	%rd5, %rd1, %rd4;
	ld.global.u32 	%r27, [%rd5];
	shl.b32 	%r28, %r27, 2;
	add.s32 	%r29, %r26, %r28;
	atom.shared.add.u32 	%r30, [%r29], 1;
	bar.sync 	0;
	setp.eq.s32 	%p1, %r1, 0;
	shl.b32 	%r31, %r1, 2;
	add.s32 	%r3, %r26, %r31;
	add.s32 	%r4, %r2, %r31;
	@%p1 bra 	$L__BB0_2;
	ld.shared.u32 	%r32, [%r3+-4];
	st.shared.u32 	[%r4], %r32;
$L__BB0_2:
	bar.sync 	0;
	setp.lt.s32 	%p2, %r23, 2;
	@%p2 bra 	$L__BB0_7;
	add.s32 	%r5, %r2, %r25;
	add.s32 	%r6, %r5, %r31;
	mov.b32 	%r46, 1;
$L__BB0_4:
	ld.shared.u32 	%r36, [%r4];
	st.shared.u32 	[%r6], %r36;
	bar.sync 	0;
	setp.lt.s32 	%p3, %r1, %r46;
	@%p3 bra 	$L__BB0_6;
	sub.s32 	%r37, %r1, %r46;
	shl.b32 	%r38, %r37, 2;
	add.s32 	%r39, %r5, %r38;
	ld.shared.u32 	%r40, [%r39];
	ld.shared.u32 	%r41, [%r4];
	add.s32 	%r42, %r41, %r40;
	st.shared.u32 	[%r4], %r42;
$L__BB0_6:
	bar.sync 	0;
	shl.b32 	%r46, %r46, 1;
	setp.lt.s32 	%p4, %r46, %r23;
	@%p4 bra 	$L__BB0_4;
$L__BB0_7:
	setp.ge.s32 	%p5, %r1, %r24;
	@%p5 bra 	$L__BB0_21;
	ld.shared.u32 	%r9, [%r3];
	setp.lt.s32 	%p6, %r9, 1;
	@%p6 bra 	$L__BB0_21;
	ld.shared.u32 	%r49, [%r4];
	and.b32  	%r11, %r9, 7;
	setp.lt.u32 	%p7, %r9, 8;
	@%p7 bra 	$L__BB0_12;
	and.b32  	%r43, %r9, 2147483640;
	neg.s32 	%r47, %r43;
	add.s64 	%rd2, %rd1, 16;
$L__BB0_11:
	.pragma "nounroll";
	mul.wide.s32 	%rd6, %r49, 4;
	add.s64 	%rd7, %rd2, %rd6;
	st.global.u32 	[%rd7+-16], %r1;
	st.global.u32 	[%rd7+-12], %r1;
	st.global.u32 	[%rd7+-8], %r1;
	st.global.u32 	[%rd7+-4], %r1;
	st.global.u32 	[%rd7], %r1;
	st.global.u32 	[%rd7+4], %r1;
	st.global.u32 	[%rd7+8], %r1;
	add.s32 	%r49, %r49, 8;
	st.global.u32 	[%rd7+12], %r1;
	add.s32 	%r47, %r47, 8;
	setp.ne.s32 	%p8, %r47, 0;
	@%p8 bra 	$L__BB0_11;
$L__BB0_12:
	setp.eq.s32 	%p9, %r11, 0;
	@%p9 bra 	$L__BB0_20;
	and.b32  	%r18, %r9, 3;
	setp.lt.u32 	%p10, %r11, 4;
	@%p10 bra 	$L__BB0_15;
	mul.wide.s32 	%rd8, %r49, 4;
	add.s64 	%rd9, %rd1, %rd8;
	st.global.u32 	[%rd9], %r1;
	st.global.u32 	[%rd9+4], %r1;
	st.global.u32 	[%rd9+8], %r1;
	st.global.u32 	[%rd9+12], %r1;
	add.s32 	%r49, %r49, 4;
$L__BB0_15:
	setp.eq.s32 	%p11, %r18, 0;
	@%p11 bra 	$L__BB0_20;
	setp.eq.s32 	%p12, %r18, 1;
	@%p12 bra 	$L__BB0_18;
	mul.wide.s32 	%rd10, %r49, 4;
	add.s64 	%rd11, %rd1, %rd10;
	st.global.u32 	[%rd11], %r1;
	st.global.u32 	[%rd11+4], %r1;
	add.s32 	%r49, %r49, 2;
$L__BB0_18:
	and.b32  	%r44, %r9, 1;
	setp.eq.b32 	%p13, %r44, 1;
	not.pred 	%p14, %p13;
	@%p14 bra 	$L__BB0_20;
	mul.wide.s32 	%rd12, %r49, 4;
	add.s64 	%rd13, %rd1, %rd12;
	st.global.u32 	[%rd13], %r1;
$L__BB0_20:
	mov.b32 	%r45, 0;
	st.shared.u32 	[%r3], %r45;
$L__BB0_21:
	ret;

}


// ===== COMPILED SASS (sm_100) =====

	.target	sm_100

	.elftype	@"ET_EXEC"


//--------------------- .note.nv.tkinfo           --------------------------
	.section	.note.nv.tkinfo,"",@"SHT_NOTE"
	.sectionflags	@"SHF_NOTE_NV_TKINFO"
	.tkinfo
        /*0018*/ 	.word	0x00000002
        /*0030*/ 	.string	""
        /*0030*/ 	.string	"ptxas"
        /*0030*/ 	.string	"Cuda compilation tools, release 13.0, V13.0.88"
        /*0030*/ 	.string	"Build cuda_13.0.r13.0/compiler.36424714_0"
        /*0030*/ 	.string	"-arch sm_100 -m 64 "



//--------------------- .note.nv.cuinfo           --------------------------
	.section	.note.nv.cuinfo,"",@"SHT_NOTE"
	.sectionflags	@"SHF_NOTE_NV_CUINFO"
        /*0018*/ 	.short	0x0002
        /*001a*/ 	.short	0x0064
        /*001c*/ 	.short	0x0082
	.zero		2


//--------------------- .nv.info                  --------------------------
	.section	.nv.info,"",@"SHT_CUDA_INFO"
	.align	4


	//----- nvinfo : EIATTR_REGCOUNT
	.align		4
        /*0000*/ 	.byte	0x04, 0x2f
        /*0002*/ 	.short	(.L_1 - .L_0)
	.align		4
.L_0:
        /*0004*/ 	.word	index@(_Z11bucket_sortPiii)
        /*0008*/ 	.word	0x0000000e


	//----- nvinfo : EIATTR_FRAME_SIZE
	.align		4
.L_1:
        /*000c*/ 	.byte	0x04, 0x11
        /*000e*/ 	.short	(.L_3 - .L_2)
	.align		4
.L_2:
        /*0010*/ 	.word	index@(_Z11bucket_sortPiii)
        /*0014*/ 	.word	0x00000000


	//----- nvinfo : EIATTR_MIN_STACK_SIZE
	.align		4
.L_3:
        /*0018*/ 	.byte	0x04, 0x12
        /*001a*/ 	.short	(.L_5 - .L_4)
	.align		4
.L_4:
        /*001c*/ 	.word	index@(_Z11bucket_sortPiii)
        /*0020*/ 	.word	0x00000000
.L_5:


//--------------------- .nv.compat                --------------------------
	.section	.nv.compat,"",@"SHT_CUDA_COMPAT_INFO"
	.align	4
        /*0000*/ 	.byte	0x02, 0x09, 0x00, 0x00, 0x02, 0x02, 0x01, 0x00, 0x02, 0x05, 0x05, 0x00, 0x03, 0x07, 0x01, 0x01
        /*0010*/ 	.byte	0x02, 0x03, 0x00, 0x00, 0x02, 0x06, 0x01, 0x00, 0x04, 0x0b, 0x08, 0x00, 0x09, 0x00, 0x00, 0x00
        /*0020*/ 	.byte	0x00, 0x00, 0x00, 0x00


//--------------------- .nv.info._Z11bucket_sortPiii --------------------------
	.section	.nv.info._Z11bucket_sortPiii,"",@"SHT_CUDA_INFO"
	.sectionflags	@""
	.align	4


	//----- nvinfo : EIATTR_CUDA_API_VERSION
	.align		4
        /*0000*/ 	.byte	0x04, 0x37
        /*0002*/ 	.short	(.L_7 - .L_6)
.L_6:
        /*0004*/ 	.word	0x00000082


	//----- nvinfo : EIATTR_KPARAM_INFO
	.align		4
.L_7:
        /*0008*/ 	.byte	0x04, 0x17
        /*000a*/ 	.short	(.L_9 - .L_8)
.L_8:
        /*000c*/ 	.word	0x00000000
        /*0010*/ 	.short	0x0002
        /*0012*/ 	.short	0x000c
        /*0014*/ 	.byte	0x00, 0xf0, 0x11, 0x00


	//----- nvinfo : EIATTR_KPARAM_INFO
	.align		4
.L_9:
        /*0018*/ 	.byte	0x04, 0x17
        /*001a*/ 	.short	(.L_11 - .L_10)
.L_10:
        /*001c*/ 	.word	0x00000000
        /*0020*/ 	.short	0x0001
        /*0022*/ 	.short	0x0008
        /*0024*/ 	.byte	0x00, 0xf0, 0x11, 0x00


	//----- nvinfo : EIATTR_KPARAM_INFO
	.align		4
.L_11:
        /*0028*/ 	.byte	0x04, 0x17
        /*002a*/ 	.short	(.L_13 - .L_12)
.L_12:
        /*002c*/ 	.word	0x00000000
        /*0030*/ 	.short	0x0000
        /*0032*/ 	.short	0x0000
        /*0034*/ 	.byte	0x00, 0xf5, 0x21, 0x00


	//----- nvinfo : EIATTR_SPARSE_MMA_MASK
	.align		4
.L_13:
        /*0038*/ 	.byte	0x03, 0x50
        /*003a*/ 	.short	0x0000


	//----- nvinfo : EIATTR_MAXREG_COUNT
	.align		4
        /*003c*/ 	.byte	0x03, 0x1b
        /*003e*/ 	.short	0x00ff


	//----- nvinfo : EIATTR_NUM_BARRIERS
	.align		4
        /*0040*/ 	.byte	0x02, 0x4c
        /*0042*/ 	.byte	0x01
	.zero		1


	//----- nvinfo : EIATTR_MERCURY_ISA_VERSION
	.align		4
        /*0044*/ 	.byte	0x03, 0x5f
        /*0046*/ 	.short	0x0101


	//----- nvinfo : EIATTR_VRC_CTA_INIT_COUNT
	.align		4
        /*0048*/ 	.byte	0x02, 0x4a
	.zero		1
	.zero		1


	//----- nvinfo : EIATTR_EXIT_INSTR_OFFSETS
	.align		4
        /*004c*/ 	.byte	0x04, 0x1c
        /*004e*/ 	.short	(.L_15 - .L_14)


	//   ....[0]....
.L_14:
        /*0050*/ 	.word	0x000002a0


	//   ....[1]....
        /*0054*/ 	.word	0x000002d0


	//   ....[2]....
        /*0058*/ 	.word	0x00000610


	//----- nvinfo : EIATTR_CRS_STACK_SIZE
	.align		4
.L_15:
        /*005c*/ 	.byte	0x04, 0x1e
        /*005e*/ 	.short	(.L_17 - .L_16)
.L_16:
        /*0060*/ 	.word	0x00000000


	//----- nvinfo : EIATTR_CBANK_PARAM_SIZE
	.align		4
.L_17:
        /*0064*/ 	.byte	0x03, 0x19
        /*0066*/ 	.short	0x0010


	//----- nvinfo : EIATTR_PARAM_CBANK
	.align		4
        /*0068*/ 	.byte	0x04, 0x0a
        /*006a*/ 	.short	(.L_19 - .L_18)
	.align		4
.L_18:
        /*006c*/ 	.word	index@(.nv.constant0._Z11bucket_sortPiii)
        /*0070*/ 	.short	0x0380
        /*0072*/ 	.short	0x0010


	//----- nvinfo : EIATTR_SW_WAR
	.align		4
.L_19:
        /*0074*/ 	.byte	0x04, 0x36
        /*0076*/ 	.short	(.L_21 - .L_20)
.L_20:
        /*0078*/ 	.word	0x00000008
.L_21:


//--------------------- .nv.callgraph             --------------------------
	.section	.nv.callgraph,"",@"SHT_CUDA_CALLGRAPH"
	.align	4
	.sectionentsize	8
	.align		4
        /*0000*/ 	.word	0x00000000
	.align		4
        /*0004*/ 	.word	0xffffffff
	.align		4
        /*0008*/ 	.word	0x00000000
	.align		4
        /*000c*/ 	.word	0xfffffffe
	.align		4
        /*0010*/ 	.word	0x00000000
	.align		4
        /*0014*/ 	.word	0xfffffffd
	.align		4
        /*0018*/ 	.word	0x00000000
	.align		4
        /*001c*/ 	.word	0xfffffffc


//--------------------- .text._Z11bucket_sortPiii --------------------------
	.section	.text._Z11bucket_sortPiii,"ax",@progbits
	.align	128
        .global         _Z11bucket_sortPiii
        .type           _Z11bucket_sortPiii,@function
        .size           _Z11bucket_sortPiii,(.L_x_8 - _Z11bucket_sortPiii)
        .other          _Z11bucket_sortPiii,@"STO_CUDA_ENTRY STV_DEFAULT"
_Z11bucket_sortPiii:
.text._Z11bucket_sortPiii:
[----:B------:R-:W-:Y:S01]  /*0000*/  LDC R1, c[0x0][0x37c] ;  /* 0x0000df00ff017b82 */ /* 0x000fe20000000800 */
[----:B------:R-:W0:Y:S07]  /*0010*/  S2R R0, SR_TID.X ;  /* 0x0000000000007919 */ /* 0x000e2e0000002100 */
[----:B------:R-:W0:Y:S01]  /*0020*/  LDC.64 R4, c[0x0][0x380] ;  /* 0x0000e000ff047b82 */ /* 0x000e220000000a00 */
[----:B------:R-:W1:Y:S01]  /*0030*/  LDCU.64 UR6, c[0x0][0x358] ;  /* 0x00006b00ff0677ac */ /* 0x000e620008000a00 */
[----:B0-----:R-:W-:-:S06]  /*0040*/  IMAD.WIDE.U32 R4, R0, 0x4, R4 ;  /* 0x0000000400047825 */ /* 0x001fcc00078e0004 */
[----:B-1----:R-:W2:Y:S01]  /*0050*/  LDG.E R4, desc[UR6][R4.64] ;  /* 0x0000000604047981 */ /* 0x002ea2000c1e1900 */
[----:B------:R-:W0:Y:S01]  /*0060*/  S2UR UR5, SR_CgaCtaId ;  /* 0x00000000000579c3 */ /* 0x000e220000008800 */
[----:B------:R-:W-:Y:S01]  /*0070*/  UMOV UR4, 0x400 ;  /* 0x0000040000047882 */ /* 0x000fe20000000000 */
[C---:B------:R-:W-:Y:S01]  /*0080*/  ISETP.NE.AND P0, PT, R0.reuse, RZ, PT ;  /* 0x000000ff0000720c */ /* 0x040fe20003f05270 */
[----:B0-----:R-:W-:Y:S01]  /*0090*/  ULEA UR4, UR5, UR4, 0x18 ;  /* 0x0000000405047291 */ /* 0x001fe2000f8ec0ff */
[----:B------:R-:W0:Y:S05]  /*00a0*/  LDCU UR5, c[0x0][0x388] ;  /* 0x00007100ff0577ac */ /* 0x000e2a0008000800 */
[----:B------:R-:W-:Y:S01]  /*00b0*/  LEA R2, R0, UR4, 0x2 ;  /* 0x0000000400027c11 */ /* 0x000fe2000f8e10ff */
[----:B0-----:R-:W-:Y:S01]  /*00c0*/  UISETP.GE.AND UP0, UPT, UR5, 0x2, UPT ;  /* 0x000000020500788c */ /* 0x001fe2000bf06270 */
[----:B--2---:R-:W-:Y:S01]  /*00d0*/  LEA R3, R4, UR4, 0x2 ;  /* 0x0000000404037c11 */ /* 0x004fe2000f8e10ff */
[----:B------:R-:W-:-:S04]  /*00e0*/  ULEA UR4, UR5, UR4, 0x2 ;  /* 0x0000000405047291 */ /* 0x000fc8000f8e10ff */
[----:B------:R-:W-:Y:S02]  /*00f0*/  ATOMS.POPC.INC.32 RZ, [R3+URZ] ;  /* 0x0000000003ff7f8c */ /* 0x000fe4000d8000ff */
[----:B------:R-:W-:Y:S01]  /*0100*/  LEA R4, R0, UR4, 0x2 ;  /* 0x0000000400047c11 */ /* 0x000fe2000f8e10ff */
[----:B------:R-:W-:Y:S06]  /*0110*/  BAR.SYNC.DEFER_BLOCKING 0x0 ;  /* 0x0000000000007b1d */ /* 0x000fec0000010000 */
[----:B------:R-:W0:Y:S04]  /*0120*/  @P0 LDS R7, [R2+-0x4] ;  /* 0xfffffc0002070984 */ /* 0x000e280000000800 */
[----:B0-----:R0:W-:Y:S01]  /*0130*/  @P0 STS [R4], R7 ;  /* 0x0000000704000388 */ /* 0x0011e20000000800 */
[----:B------:R-:W-:Y:S06]  /*0140*/  BAR.SYNC.DEFER_BLOCKING 0x0 ;  /* 0x0000000000007b1d */ /* 0x000fec0000010000 */
[----:B------:R-:W-:Y:S05]  /*0150*/  BRA.U !UP0, `(.L_x_0) ;  /* 0x0000000108487547 */ /* 0x000fea000b800000 */
[----:B------:R-:W-:Y:S01]  /*0160*/  ULEA UR4, UR5, UR4, 0x2 ;  /* 0x0000000405047291 */ /* 0x000fe2000f8e10ff */
[----:B------:R-:W1:Y:S05]  /*0170*/  LDCU UR8, c[0x0][0x388] ;  /* 0x00007100ff0877ac */ /* 0x000e6a0008000800 */
[----:B------:R-:W-:Y:S01]  /*0180*/  LEA R3, R0, UR4, 0x2 ;  /* 0x0000000400037c11 */ /* 0x000fe2000f8e10ff */
[----:B------:R-:W-:-:S06]  /*0190*/  UMOV UR5, 0x1 ;  /* 0x0000000100057882 */ /* 0x000fcc0000000000 */
.L_x_1:
[----:B--2---:R-:W2:Y:S01]  /*01a0*/  LDS R6, [R4] ;  /* 0x0000000004067984 */ /* 0x004ea20000000800 */
[----:B------:R-:W-:-:S13]  /*01b0*/  ISETP.GE.AND P0, PT, R0, UR5, PT ;  /* 0x0000000500007c0c */ /* 0x000fda000bf06270 */
[----:B------:R-:W-:Y:S01]  /*01c0*/  @P0 VIADD R5, R0, -UR5 ;  /* 0x8000000500050c36 */ /* 0x000fe20008000000 */
[----:B------:R-:W-:-:S04]  /*01d0*/  USHF.L.U32 UR5, UR5, 0x1, URZ ;  /* 0x0000000105057899 */ /* 0x000fc800080006ff */
[----:B------:R-:W-:Y:S01]  /*01e0*/  @P0 LEA R5, R5, UR4, 0x2 ;  /* 0x0000000405050c11 */ /* 0x000fe2000f8e10ff */
[----:B-1----:R-:W-:Y:S01]  /*01f0*/  UISETP.GE.AND UP0, UPT, UR5, UR8, UPT ;  /* 0x000000080500728c */ /* 0x002fe2000bf06270 */
[----:B--2---:R-:W-:Y:S01]  /*0200*/  STS [R3], R6 ;  /* 0x0000000603007388 */ /* 0x004fe20000000800 */
[----:B------:R-:W-:Y:S06]  /*0210*/  BAR.SYNC.DEFER_BLOCKING 0x0 ;  /* 0x0000000000007b1d */ /* 0x000fec0000010000 */
[----:B------:R-:W-:Y:S04]  /*0220*/  @P0 LDS R5, [R5] ;  /* 0x0000000005050984 */ /* 0x000fe80000000800 */
[----:B------:R-:W0:Y:S02]  /*0230*/  @P0 LDS R8, [R4] ;  /* 0x0000000004080984 */ /* 0x000e240000000800 */
[----:B0-----:R-:W-:-:S05]  /*0240*/  @P0 IMAD.IADD R7, R5, 0x1, R8 ;  /* 0x0000000105070824 */ /* 0x001fca00078e0208 */
[----:B------:R2:W-:Y:S01]  /*0250*/  @P0 STS [R4], R7 ;  /* 0x0000000704000388 */ /* 0x0005e20000000800 */
[----:B------:R-:W-:Y:S06]  /*0260*/  BAR.SYNC.DEFER_BLOCKING 0x0 ;  /* 0x0000000000007b1d */ /* 0x000fec0000010000 */
[----:B------:R-:W-:Y:S05]  /*0270*/  BRA.U !UP0, `(.L_x_1) ;  /* 0xfffffffd08c87547 */ /* 0x000fea000b83ffff */
.L_x_0:
[----:B------:R-:W1:Y:S02]  /*0280*/  LDCU UR4, c[0x0][0x38c] ;  /* 0x00007180ff0477ac */ /* 0x000e640008000800 */
[----:B-1----:R-:W-:-:S13]  /*0290*/  ISETP.GE.AND P0, PT, R0, UR4, PT ;  /* 0x0000000400007c0c */ /* 0x002fda000bf06270 */
[----:B------:R-:W-:Y:S05]  /*02a0*/  @P0 EXIT ;  /* 0x000000000000094d */ /* 0x000fea0003800000 */
[----:B------:R-:W1:Y:S02]  /*02b0*/  LDS R3, [R2] ;  /* 0x0000000002037984 */ /* 0x000e640000000800 */
[----:B-1----:R-:W-:-:S13]  /*02c0*/  ISETP.GE.AND P0, PT, R3, 0x1, PT ;  /* 0x000000010300780c */ /* 0x002fda0003f06270 */
[----:B------:R-:W-:Y:S05]  /*02d0*/  @!P0 EXIT ;  /* 0x000000000000894d */ /* 0x000fea0003800000 */
[----:B------:R1:W3:Y:S01]  /*02e0*/  LDS R11, [R4] ;  /* 0x00000000040b7984 */ /* 0x0002e20000000800 */
[C---:B------:R-:W-:Y:S01]  /*02f0*/  ISETP.GE.U32.AND P1, PT, R3.reuse, 0x8, PT ;  /* 0x000000080300780c */ /* 0x040fe20003f26070 */
[----:B------:R-:W-:Y:S01]  /*0300*/  BSSY.RECONVERGENT B0, `(.L_x_2) ;  /* 0x0000016000007945 */ /* 0x000fe20003800200 */
[----:B------:R-:W-:-:S04]  /*0310*/  LOP3.LUT R9, R3, 0x7, RZ, 0xc0, !PT ;  /* 0x0000000703097812 */ /* 0x000fc800078ec0ff */
[----:B------:R-:W-:-:S07]  /*0320*/  ISETP.NE.AND P0, PT, R9, RZ, PT ;  /* 0x000000ff0900720c */ /* 0x000fce0003f05270 */
[----:B-1----:R-:W-:Y:S06]  /*0330*/  @!P1 BRA `(.L_x_3) ;  /* 0x0000000000489947 */ /* 0x002fec0003800000 */
[----:B0-2---:R-:W0:Y:S01]  /*0340*/  LDC.64 R6, c[0x0][0x380] ;  /* 0x0000e000ff067b82 */ /* 0x005e220000000a00 */
[----:B------:R-:W-:-:S05]  /*0350*/  LOP3.LUT R4, R3, 0x7ffffff8, RZ, 0xc0, !PT ;  /* 0x7ffffff803047812 */ /* 0x000fca00078ec0ff */
[----:B------:R-:W-:Y:S01]  /*0360*/  IMAD.MOV R8, RZ, RZ, -R4 ;  /* 0x000000ffff087224 */ /* 0x000fe200078e0a04 */
[----:B0-----:R-:W-:-:S05]  /*0370*/  IADD3 R6, P1, PT, R6, 0x10, RZ ;  /* 0x0000001006067810 */ /* 0x001fca0007f3e0ff */
[----:B------:R-:W-:-:S08]  /*0380*/  IMAD.X R7, RZ, RZ, R7, P1 ;  /* 0x000000ffff077224 */ /* 0x000fd000008e0607 */
.L_x_4:
[----:B-1-3--:R-:W-:-:S04]  /*0390*/  IMAD.WIDE R4, R11, 0x4, R6 ;  /* 0x000000040b047825 */ /* 0x00afc800078e0206 */
[----:B------:R-:W-:Y:S01]  /*03a0*/  VIADD R8, R8, 0x8 ;  /* 0x0000000808087836 */ /* 0x000fe20000000000 */
[----:B------:R1:W-:Y:S01]  /*03b0*/  STG.E desc[UR6][R4.64+-0x10], R0 ;  /* 0xfffff00004007986 */ /* 0x0003e2000c101906 */
[----:B------:R-:W-:-:S03]  /*03c0*/  VIADD R11, R11, 0x8 ;  /* 0x000000080b0b7836 */ /* 0x000fc60000000000 */
[----:B------:R1:W-:Y:S01]  /*03d0*/  STG.E desc[UR6][R4.64+-0xc], R0 ;  /* 0xfffff40004007986 */ /* 0x0003e2000c101906 */
[----:B------:R-:W-:-:S03]  /*03e0*/  ISETP.NE.AND P1, PT, R8, RZ, PT ;  /* 0x000000ff0800720c */ /* 0x000fc60003f25270 */
[----:B------:R1:W-:Y:S04]  /*03f0*/  STG.E desc[UR6][R4.64+-0x8], R0 ;  /* 0xfffff80004007986 */ /* 0x0003e8000c101906 */
[----:B------:R1:W-:Y:S04]  /*0400*/  STG.E desc[UR6][R4.64+-0x4], R0 ;  /* 0xfffffc0004007986 */ /* 0x0003e8000c101906 */
[----:B------:R1:W-:Y:S04]  /*0410*/  STG.E desc[UR6][R4.64], R0 ;  /* 0x0000000004007986 */ /* 0x0003e8000c101906 */
[----:B------:R1:W-:Y:S04]  /*0420*/  STG.E desc[UR6][R4.64+0x4], R0 ;  /* 0x0000040004007986 */ /* 0x0003e8000c101906 */
[----:B------:R1:W-:Y:S04]  /*0430*/  STG.E desc[UR6][R4.64+0x8], R0 ;  /* 0x0000080004007986 */ /* 0x0003e8000c101906 */
[----:B------:R1:W-:Y:S01]  /*0440*/  STG.E desc[UR6][R4.64+0xc], R0 ;  /* 0x00000c0004007986 */ /* 0x0003e2000c101906 */
[----:B------:R-:W-:Y:S05]  /*0450*/  @P1 BRA `(.L_x_4) ;  /* 0xfffffffc00cc1947 */ /* 0x000fea000383ffff */
.L_x_3:
[----:B------:R-:W-:Y:S05]  /*0460*/  BSYNC.RECONVERGENT B0 ;  /* 0x0000000000007941 */ /* 0x000fea0003800200 */
.L_x_2:
[----:B------:R-:W-:Y:S04]  /*0470*/  BSSY.RECONVERGENT B0, `(.L_x_5) ;  /* 0x0000018000007945 */ /* 0x000fe80003800200 */
[----:B------:R-:W-:Y:S05]  /*0480*/  @!P0 BRA `(.L_x_6) ;  /* 0x0000000000588947 */ /* 0x000fea0003800000 */
[----:B------:R-:W-:Y:S02]  /*0490*/  ISETP.GE.U32.AND P0, PT, R9, 0x4, PT ;  /* 0x000000040900780c */ /* 0x000fe40003f06070 */
[----:B------:R-:W-:-:S04]  /*04a0*/  LOP3.LUT R6, R3, 0x3, RZ, 0xc0, !PT ;  /* 0x0000000303067812 */ /* 0x000fc800078ec0ff */
[----:B------:R-:W-:-:S07]  /*04b0*/  ISETP.NE.AND P1, PT, R6, RZ, PT ;  /* 0x000000ff0600720c */ /* 0x000fce0003f25270 */
[----:B012---:R-:W3:Y:S02]  /*04c0*/  @P0 LDC.64 R4, c[0x0][0x380] ;  /* 0x0000e000ff040b82 */ /* 0x007ee40000000a00 */
[----:B---3--:R-:W-:-:S04]  /*04d0*/  @P0 IMAD.WIDE R4, R11, 0x4, R4 ;  /* 0x000000040b040825 */ /* 0x008fc800078e0204 */
[----:B------:R-:W-:Y:S01]  /*04e0*/  @P0 VIADD R11, R11, 0x4 ;  /* 0x000000040b0b0836 */ /* 0x000fe20000000000 */
[----:B------:R4:W-:Y:S04]  /*04f0*/  @P0 STG.E desc[UR6][R4.64], R0 ;  /* 0x0000000004000986 */ /* 0x0009e8000c101906 */
[----:B------:R4:W-:Y:S04]  /*0500*/  @P0 STG.E desc[UR6][R4.64+0x4], R0 ;  /* 0x0000040004000986 */ /* 0x0009e8000c101906 */
[----:B------:R4:W-:Y:S04]  /*0510*/  @P0 STG.E desc[UR6][R4.64+0x8], R0 ;  /* 0x0000080004000986 */ /* 0x0009e8000c101906 */
[----:B------:R4:W-:Y:S01]  /*0520*/  @P0 STG.E desc[UR6][R4.64+0xc], R0 ;  /* 0x00000c0004000986 */ /* 0x0009e2000c101906 */
[----:B------:R-:W-:Y:S05]  /*0530*/  @!P1 BRA `(.L_x_6) ;  /* 0x00000000002c9947 */ /* 0x000fea0003800000 */
[----:B------:R-:W-:Y:S02]  /*0540*/  ISETP.NE.AND P0, PT, R6, 0x1, PT ;  /* 0x000000010600780c */ /* 0x000fe40003f05270 */
[----:B------:R-:W-:-:S04]  /*0550*/  LOP3.LUT R3, R3, 0x1, RZ, 0xc0, !PT ;  /* 0x0000000103037812 */ /* 0x000fc800078ec0ff */
[----:B------:R-:W-:-:S07]  /*0560*/  ISETP.NE.U32.AND P1, PT, R3, 0x1, PT ;  /* 0x000000010300780c */ /* 0x000fce0003f25070 */
[----:B----4-:R-:W0:Y:S08]  /*0570*/  @P0 LDC.64 R4, c[0x0][0x380] ;  /* 0x0000e000ff040b82 */ /* 0x010e300000000a00 */
[----:B------:R-:W1:Y:S01]  /*0580*/  @!P1 LDC.64 R8, c[0x0][0x380] ;  /* 0x0000e000ff089b82 */ /* 0x000e620000000a00 */
[----:B0-----:R-:W-:-:S04]  /*0590*/  @P0 IMAD.WIDE R6, R11, 0x4, R4 ;  /* 0x000000040b060825 */ /* 0x001fc800078e0204 */
[----:B------:R-:W-:Y:S01]  /*05a0*/  @P0 VIADD R11, R11, 0x2 ;  /* 0x000000020b0b0836 */ /* 0x000fe20000000000 */
[----:B------:R0:W-:Y:S03]  /*05b0*/  @P0 STG.E desc[UR6][R6.64], R0 ;  /* 0x0000000006000986 */ /* 0x0001e6000c101906 */
[----:B-1----:R-:W-:Y:S01]  /*05c0*/  @!P1 IMAD.WIDE R4, R11, 0x4, R8 ;  /* 0x000000040b049825 */ /* 0x002fe200078e0208 */
[----:B------:R0:W-:Y:S04]  /*05d0*/  @P0 STG.E desc[UR6][R6.64+0x4], R0 ;  /* 0x0000040006000986 */ /* 0x0001e8000c101906 */
[----:B------:R0:W-:Y:S02]  /*05e0*/  @!P1 STG.E desc[UR6][R4.64], R0 ;  /* 0x0000000004009986 */ /* 0x0001e4000c101906 */
.L_x_6:
[----:B------:R-:W-:Y:S05]  /*05f0*/  BSYNC.RECONVERGENT B0 ;  /* 0x0000000000007941 */ /* 0x000fea0003800200 */
.L_x_5:
[----:B------:R-:W-:Y:S01]  /*0600*/  STS [R2], RZ ;  /* 0x000000ff02007388 */ /* 0x000fe20000000800 */
[----:B------:R-:W-:Y:S05]  /*0610*/  EXIT ;  /* 0x000000000000794d */ /* 0x000fea0003800000 */
.L_x_7:
[----:B------:R-:W-:-:S00]  /*0620*/  BRA `(.L_x_7) ;  /* 0xfffffffc00fc7947 */ /* 0x000fc0000383ffff */
[----:B------:R-:W-:-:S00]  /*0630*/  NOP ;  /* 0x0000000000007918 */ /* 0x000fc00000000000 */
        /* <DEDUP_REMOVED lines=12> */
.L_x_8:


//--------------------- .nv.shared._Z11bucket_sortPiii --------------------------
	.section	.nv.shared._Z11bucket_sortPiii,"aw",@nobits
	.sectionflags	@""
	.align	16
	.zero		1024


//--------------------- .nv.shared.reserved.0     --------------------------
	.section	.nv.shared.reserved.0,"aw",@nobits
	.weak		__nv_reservedSMEM_offset_0_alias
	.size		__nv_reservedSMEM_offset_0_alias, 0, 64
	.other		__nv_reservedSMEM_offset_0_alias,@"STO_CUDA_RESERVED_SHARED STV_DEFAULT"
__nv_reservedSMEM_offset_0_alias:
	.zero		0
	.zero		64


//--------------------- .nv.constant0._Z11bucket_sortPiii --------------------------
	.section	.nv.constant0._Z11bucket_sortPiii,"a",@progbits
	.sectionflags	@""
	.align	4
.nv.constant0._Z11bucket_sortPiii:
	.zero		912


//--------------------- SYMBOLS --------------------------

	.type		.nv.reservedSmem.offset0,@object
	.size		.nv.reservedSmem.offset0,0x4
	.type		.nv.reservedSmem.cap,@object
	.size		.nv.reservedSmem.cap,0x4
